//
// Generated by NVIDIA NVVM Compiler
//
// Compiler Build ID: CL-36424714
// Cuda compilation tools, release 13.0, V13.0.88
// Based on NVVM 20.0.0
//

.version 9.0
.target sm_100
.address_size 64

	// .globl	_Z8cnt_keysPiS_ii

.visible .entry _Z8cnt_keysPiS_ii(
	.param .u64 .ptr .align 1 _Z8cnt_keysPiS_ii_param_0,
	.param .u64 .ptr .align 1 _Z8cnt_keysPiS_ii_param_1,
	.param .u32 _Z8cnt_keysPiS_ii_param_2,
	.param .u32 _Z8cnt_keysPiS_ii_param_3
)
{
	.reg .pred 	%p<2>;
	.reg .b32 	%r<8>;
	.reg .b64 	%rd<9>;

	ld.param.u64 	%rd1, [_Z8cnt_keysPiS_ii_param_0];
	ld.param.u64 	%rd2, [_Z8cnt_keysPiS_ii_param_1];
	ld.param.u32 	%r2, [_Z8cnt_keysPiS_ii_param_2];
	mov.u32 	%r3, %ctaid.x;
	mov.u32 	%r4, %ntid.x;
	mov.u32 	%r5, %tid.x;
	mad.lo.s32 	%r1, %r3, %r4, %r5;
	setp.ge.s32 	%p1, %r1, %r2;
	@%p1 bra 	$L__BB0_2;
	cvta.to.global.u64 	%rd3, %rd1;
	cvta.to.global.u64 	%rd4, %rd2;
	mul.wide.s32 	%rd5, %r1, 4;
	add.s64 	%rd6, %rd3, %rd5;
	ld.global.u32 	%r6, [%rd6];
	mul.wide.s32 	%rd7, %r6, 4;
	add.s64 	%rd8, %rd4, %rd7;
	atom.global.add.u32 	%r7, [%rd8], 1;
$L__BB0_2:
	ret;

}


// ===== COMPILED SASS (sm_100) =====

	.target	sm_100

	.elftype	@"ET_EXEC"


//--------------------- .note.nv.tkinfo           --------------------------
	.section	.note.nv.tkinfo,"",@"SHT_NOTE"
	.sectionflags	@"SHF_NOTE_NV_TKINFO"
	.tkinfo
        /*0018*/ 	.word	0x00000002
        /*0030*/ 	.string	""
        /*0030*/ 	.string	"ptxas"
        /*0030*/ 	.string	"Cuda compilation tools, release 13.0, V13.0.88"
        /*0030*/ 	.string	"Build cuda_13.0.r13.0/compiler.36424714_0"
        /*0030*/ 	.string	"-arch sm_100 -m 64 "



//--------------------- .note.nv.cuinfo           --------------------------
	.section	.note.nv.cuinfo,"",@"SHT_NOTE"
	.sectionflags	@"SHF_NOTE_NV_CUINFO"
        /*0018*/ 	.short	0x0002
        /*001a*/ 	.short	0x0064
        /*001c*/ 	.short	0x0082
	.zero		2


//--------------------- .nv.info                  --------------------------
	.section	.nv.info,"",@"SHT_CUDA_INFO"
	.align	4


	//----- nvinfo : EIATTR_REGCOUNT
	.align		4
        /*0000*/ 	.byte	0x04, 0x2f
        /*0002*/ 	.short	(.L_1 - .L_0)
	.align		4
.L_0:
        /*0004*/ 	.word	index@(_Z8cnt_keysPiS_ii)
        /*0008*/ 	.word	0x0000000a


	//----- nvinfo : EIATTR_FRAME_SIZE
	.align		4
.L_1:
        /*000c*/ 	.byte	0x04, 0x11
        /*000e*/ 	.short	(.L_3 - .L_2)
	.align		4
.L_2:
        /*0010*/ 	.word	index@(_Z8cnt_keysPiS_ii)
        /*0014*/ 	.word	0x00000000


	//----- nvinfo : EIATTR_MIN_STACK_SIZE
	.align		4
.L_3:
        /*0018*/ 	.byte	0x04, 0x12
        /*001a*/ 	.short	(.L_5 - .L_4)
	.align		4
.L_4:
        /*001c*/ 	.word	index@(_Z8cnt_keysPiS_ii)
        /*0020*/ 	.word	0x00000000
.L_5:


//--------------------- .nv.compat                --------------------------
	.section	.nv.compat,"",@"SHT_CUDA_COMPAT_INFO"
	.align	4
        /*0000*/ 	.byte	0x02, 0x09, 0x00, 0x00, 0x02, 0x02, 0x01, 0x00, 0x02, 0x05, 0x05, 0x00, 0x03, 0x07, 0x01, 0x01
        /*0010*/ 	.byte	0x02, 0x03, 0x00, 0x00, 0x02, 0x06, 0x01, 0x00, 0x04, 0x0b, 0x08, 0x00, 0x09, 0x00, 0x00, 0x00
        /*0020*/ 	.byte	0x00, 0x00, 0x00, 0x00


//--------------------- .nv.info._Z8cnt_keysPiS_ii --------------------------
	.section	.nv.info._Z8cnt_keysPiS_ii,"",@"SHT_CUDA_INFO"
	.sectionflags	@""
	.align	4


	//----- nvinfo : EIATTR_CUDA_API_VERSION
	.align		4
        /*0000*/ 	.byte	0x04, 0x37
        /*0002*/ 	.short	(.L_7 - .L_6)
.L_6:
        /*0004*/ 	.word	0x00000082


	//----- nvinfo : EIATTR_KPARAM_INFO
	.align		4
.L_7:
        /*0008*/ 	.byte	0x04, 0x17
        /*000a*/ 	.short	(.L_9 - .L_8)
.L_8:
        /*000c*/ 	.word	0x00000000
        /*0010*/ 	.short	0x0003
        /*0012*/ 	.short	0x0014
        /*0014*/ 	.byte	0x00, 0xf0, 0x11, 0x00


	//----- nvinfo : EIATTR_KPARAM_INFO
	.align		4
.L_9:
        /*0018*/ 	.byte	0x04, 0x17
        /*001a*/ 	.short	(.L_11 - .L_10)
.L_10:
        /*001c*/ 	.word	0x00000000
        /*0020*/ 	.short	0x0002
        /*0022*/ 	.short	0x0010
        /*0024*/ 	.byte	0x00, 0xf0, 0x11, 0x00


	//----- nvinfo : EIATTR_KPARAM_INFO
	.align		4
.L_11:
        /*0028*/ 	.byte	0x04, 0x17
        /*002a*/ 	.short	(.L_13 - .L_12)
.L_12:
        /*002c*/ 	.word	0x00000000
        /*0030*/ 	.short	0x0001
        /*0032*/ 	.short	0x0008
        /*0034*/ 	.byte	0x00, 0xf5, 0x21, 0x00


	//----- nvinfo : EIATTR_KPARAM_INFO
	.align		4
.L_13:
        /*0038*/ 	.byte	0x04, 0x17
        /*003a*/ 	.short	(.L_15 - .L_14)
.L_14:
        /*003c*/ 	.word	0x00000000
        /*0040*/ 	.short	0x0000
        /*0042*/ 	.short	0x0000
        /*0044*/ 	.byte	0x00, 0xf5, 0x21, 0x00


	//----- nvinfo : EIATTR_SPARSE_MMA_MASK
	.align		4
.L_15:
        /*0048*/ 	.byte	0x03, 0x50
        /*004a*/ 	.short	0x0000


	//----- nvinfo : EIATTR_MAXREG_COUNT
	.align		4
        /*004c*/ 	.byte	0x03, 0x1b
        /*004e*/ 	.short	0x00ff


	//----- nvinfo : EIATTR_MERCURY_ISA_VERSION
	.align		4
        /*0050*/ 	.byte	0x03, 0x5f
        /*0052*/ 	.short	0x0101


	//----- nvinfo : EIATTR_VRC_CTA_INIT_COUNT
	.align		4
        /*0054*/ 	.byte	0x02, 0x4a
	.zero		1
	.zero		1


	//----- nvinfo : EIATTR_EXIT_INSTR_OFFSETS
	.align		4
        /*0058*/ 	.byte	0x04, 0x1c
        /*005a*/ 	.short	(.L_17 - .L_16)


	//   ....[0]....
.L_16:
        /*005c*/ 	.word	0x00000070


	//   ....[1]....
        /*0060*/ 	.word	0x00000100


	//----- nvinfo : EIATTR_CBANK_PARAM_SIZE
	.align		4
.L_17:
        /*0064*/ 	.byte	0x03, 0x19
        /*0066*/ 	.short	0x0018


	//----- nvinfo : EIATTR_PARAM_CBANK
	.align		4
        /*0068*/ 	.byte	0x04, 0x0a
        /*006a*/ 	.short	(.L_19 - .L_18)
	.align		4
.L_18:
        /*006c*/ 	.word	index@(.nv.constant0._Z8cnt_keysPiS_ii)
        /*0070*/ 	.short	0x0380
        /*0072*/ 	.short	0x0018


	//----- nvinfo : EIATTR_SW_WAR
	.align		4
.L_19:
        /*0074*/ 	.byte	0x04, 0x36
        /*0076*/ 	.short	(.L_21 - .L_20)
.L_20:
        /*0078*/ 	.word	0x00000008
.L_21:


//--------------------- .nv.callgraph             --------------------------
	.section	.nv.callgraph,"",@"SHT_CUDA_CALLGRAPH"
	.align	4
	.sectionentsize	8
	.align		4
        /*0000*/ 	.word	0x00000000
	.align		4
        /*0004*/ 	.word	0xffffffff
	.align		4
        /*0008*/ 	.word	0x00000000
	.align		4
        /*000c*/ 	.word	0xfffffffe
	.align		4
        /*0010*/ 	.word	0x00000000
	.align		4
        /*0014*/ 	.word	0xfffffffd
	.align		4
        /*0018*/ 	.word	0x00000000
	.align		4
        /*001c*/ 	.word	0xfffffffc


//--------------------- .text._Z8cnt_keysPiS_ii   --------------------------
	.section	.text._Z8cnt_keysPiS_ii,"ax",@progbits
	.align	128
        .global         _Z8cnt_keysPiS_ii
        .type           _Z8cnt_keysPiS_ii,@function
        .size           _Z8cnt_keysPiS_ii,(.L_x_1 - _Z8cnt_keysPiS_ii)
        .other          _Z8cnt_keysPiS_ii,@"STO_CUDA_ENTRY STV_DEFAULT"
_Z8cnt_keysPiS_ii:
.text._Z8cnt_keysPiS_ii:
[----:B------:R-:W-:Y:S01]  /*0000*/  LDC R1, c[0x0][0x37c] ;  /* 0x0000df00ff017b82 */ /* 0x000fe20000000800 */
[----:B------:R-:W0:Y:S07]  /*0010*/  S2R R0, SR_TID.X ;  /* 0x0000000000007919 */ /* 0x000e2e0000002100 */
[----:B------:R-:W0:Y:S01]  /*0020*/  S2UR UR4, SR_CTAID.X ;  /* 0x00000000000479c3 */ /* 0x000e220000002500 */
[----:B------:R-:W1:Y:S07]  /*0030*/  LDCU UR5, c[0x0][0x390] ;  /* 0x00007200ff0577ac */ /* 0x000e6e0008000800 */
[----:B------:R-:W0:Y:S02]  /*0040*/  LDC R5, c[0x0][0x360] ;  /* 0x0000d800ff057b82 */ /* 0x000e240000000800 */
[----:B0-----:R-:W-:-:S05]  /*0050*/  IMAD R5, R5, UR4, R0 ;  /* 0x0000000405057c24 */ /* 0x001fca000f8e0200 */
[----:B-1----:R-:W-:-:S13]  /*0060*/  ISETP.GE.AND P0, PT, R5, UR5, PT ;  /* 0x0000000505007c0c */ /* 0x002fda000bf06270 */
[----:B------:R-:W-:Y:S05]  /*0070*/  @P0 EXIT ;  /* 0x000000000000094d */ /* 0x000fea0003800000 */
[----:B------:R-:W0:Y:S01]  /*0080*/  LDC.64 R2, c[0x0][0x380] ;  /* 0x0000e000ff027b82 */ /* 0x000e220000000a00 */
[----:B------:R-:W1:Y:S01]  /*0090*/  LDCU.64 UR4, c[0x0][0x358] ;  /* 0x00006b00ff0477ac */ /* 0x000e620008000a00 */
[----:B0-----:R-:W-:-:S06]  /*00a0*/  IMAD.WIDE R2, R5, 0x4, R2 ;  /* 0x0000000405027825 */ /* 0x001fcc00078e0202 */
[----:B------:R-:W0:Y:S01]  /*00b0*/  LDC.64 R4, c[0x0][0x388] ;  /* 0x0000e200ff047b82 */ /* 0x000e220000000a00 */
[----:B-1----:R-:W0:Y:S01]  /*00c0*/  LDG.E R3, desc[UR4][R2.64] ;  /* 0x0000000402037981 */ /* 0x002e22000c1e1900 */
[----:B------:R-:W-:Y:S02]  /*00d0*/  HFMA2 R7, -RZ, RZ, 0, 5.9604644775390625e-08 ;  /* 0x00000001ff077431 */ /* 0x000fe400000001ff */
[----:B0-----:R-:W-:-:S05]  /*00e0*/  IMAD.WIDE R4, R3, 0x4, R4 ;  /* 0x0000000403047825 */ /* 0x001fca00078e0204 */
[----:B------:R-:W-:Y:S01]  /*00f0*/  REDG.E.ADD.STRONG.GPU desc[UR4][R4.64], R7 ;  /* 0x000000070400798e */ /* 0x000fe2000c12e104 */
[----:B------:R-:W-:Y:S05]  /*0100*/  EXIT ;  /* 0x000000000000794d */ /* 0x000fea0003800000 */
.L_x_0:
[----:B------:R-:W-:-:S00]  /*0110*/  BRA `(.L_x_0) ;  /* 0xfffffffc00fc7947 */ /* 0x000fc0000383ffff */
[----:B------:R-:W-:-:S00]  /*0120*/  NOP ;  /* 0x0000000000007918 */ /* 0x000fc00000000000 */
        /* <DEDUP_REMOVED lines=13> */
.L_x_1:


//--------------------- .nv.shared.reserved.0     --------------------------
	.section	.nv.shared.reserved.0,"aw",@nobits
	.weak		__nv_reservedSMEM_offset_0_alias
	.size		__nv_reservedSMEM_offset_0_alias, 0, 64
	.other		__nv_reservedSMEM_offset_0_alias,@"STO_CUDA_RESERVED_SHARED STV_DEFAULT"
__nv_reservedSMEM_offset_0_alias:
	.zero		0
	.zero		64


//--------------------- .nv.constant0._Z8cnt_keysPiS_ii --------------------------
	.section	.nv.constant0._Z8cnt_keysPiS_ii,"a",@progbits
	.sectionflags	@""
	.align	4
.nv.constant0._Z8cnt_keysPiS_ii:
	.zero		920


//--------------------- SYMBOLS --------------------------

	.type		.nv.reservedSmem.offset0,@object
	.size		.nv.reservedSmem.offset0,0x4
